.version 6.5
.target sm_30
.address_size 64

.shared .b32 shmem[64];

.visible .entry red_shared(
	.param .u64 output
)
{
    .reg .u64 	    out_addr;
    .reg .u32 	    tid;
    .reg .u32 	    tid_1;
    .reg .u64 	    tid_64;
    .reg .u32 	    result;
    .reg .u32 	    shmem_tid_addr;
    .reg .u32       temp1;
    .reg .u32       shmem_copy;

    ld.param.u64 	    out_addr, [output];
    mov.b32             tid, %tid.x;
    cvt.u64.u32         tid_64, tid;

    mov.b32             shmem_tid_addr, shmem;
    mad.lo.u32          shmem_tid_addr, tid, 4, shmem_tid_addr;
    add.u32             tid_1, tid, 1;
    st.shared.u32       [shmem_tid_addr], tid_1;
    bar.sync 0;
    rem.u32             temp1, tid, 2;
    mov.u32             shmem_copy, shmem;
    mad.lo.u32          shmem_copy, 4, temp1, shmem_copy;
    red.shared.add.u32  [shmem_copy], tid_1;
    bar.sync 0;
    ld.shared.u32       result, [shmem_tid_addr];

    mad.lo.u64          out_addr, tid_64, 4, out_addr;
    st.u32              [out_addr], result;
	ret;
}


// ===== COMPILED SASS (sm_100) =====

	.target	sm_100

	.elftype	@"ET_EXEC"


//--------------------- .note.nv.tkinfo           --------------------------
	.section	.note.nv.tkinfo,"",@"SHT_NOTE"
	.sectionflags	@"SHF_NOTE_NV_TKINFO"
	.tkinfo
        /*0018*/ 	.word	0x00000002
        /*0030*/ 	.string	""
        /*0030*/ 	.string	"ptxas"
        /*0030*/ 	.string	"Cuda compilation tools, release 13.0, V13.0.88"
        /*0030*/ 	.string	"Build cuda_13.0.r13.0/compiler.36424714_0"
        /*0030*/ 	.string	"-arch sm_100 "



//--------------------- .note.nv.cuinfo           --------------------------
	.section	.note.nv.cuinfo,"",@"SHT_NOTE"
	.sectionflags	@"SHF_NOTE_NV_CUINFO"
        /*0018*/ 	.short	0x0002
        /*001a*/ 	.short	0x001e
        /*001c*/ 	.short	0x0082
	.zero		2


//--------------------- .nv.info                  --------------------------
	.section	.nv.info,"",@"SHT_CUDA_INFO"
	.align	4


	//----- nvinfo : EIATTR_REGCOUNT
	.align		4
        /*0000*/ 	.byte	0x04, 0x2f
        /*0002*/ 	.short	(.L_1 - .L_0)
	.align		4
.L_0:
        /*0004*/ 	.word	index@(red_shared)
        /*0008*/ 	.word	0x0000000a


	//----- nvinfo : EIATTR_FRAME_SIZE
	.align		4
.L_1:
        /*000c*/ 	.byte	0x04, 0x11
        /*000e*/ 	.short	(.L_3 - .L_2)
	.align		4
.L_2:
        /*0010*/ 	.word	index@(red_shared)
        /*0014*/ 	.word	0x00000000


	//----- nvinfo : EIATTR_MIN_STACK_SIZE
	.align		4
.L_3:
        /*0018*/ 	.byte	0x04, 0x12
        /*001a*/ 	.short	(.L_5 - .L_4)
	.align		4
.L_4:
        /*001c*/ 	.word	index@(red_shared)
        /*0020*/ 	.word	0x00000000
.L_5:


//--------------------- .nv.compat                --------------------------
	.section	.nv.compat,"",@"SHT_CUDA_COMPAT_INFO"
	.align	4
        /*0000*/ 	.byte	0x02, 0x09, 0x00, 0x00, 0x02, 0x02, 0x01, 0x00, 0x02, 0x05, 0x05, 0x00, 0x03, 0x07, 0x01, 0x01
        /*0010*/ 	.byte	0x02, 0x03, 0x00, 0x00, 0x02, 0x06, 0x01, 0x00, 0x04, 0x0b, 0x08, 0x00, 0x09, 0x00, 0x00, 0x00
        /*0020*/ 	.byte	0x00, 0x00, 0x00, 0x00


//--------------------- .nv.info.red_shared       --------------------------
	.section	.nv.info.red_shared,"",@"SHT_CUDA_INFO"
	.sectionflags	@""
	.align	4


	//----- nvinfo : EIATTR_CUDA_API_VERSION
	.align		4
        /*0000*/ 	.byte	0x04, 0x37
        /*0002*/ 	.short	(.L_7 - .L_6)
.L_6:
        /*0004*/ 	.word	0x00000082


	//----- nvinfo : EIATTR_KPARAM_INFO
	.align		4
.L_7:
        /*0008*/ 	.byte	0x04, 0x17
        /*000a*/ 	.short	(.L_9 - .L_8)
.L_8:
        /*000c*/ 	.word	0x00000000
        /*0010*/ 	.short	0x0000
        /*0012*/ 	.short	0x0000
        /*0014*/ 	.byte	0x00, 0xf0, 0x21, 0x00


	//----- nvinfo : EIATTR_SPARSE_MMA_MASK
	.align		4
.L_9:
        /*0018*/ 	.byte	0x03, 0x50
        /*001a*/ 	.short	0x0000


	//----- nvinfo : EIATTR_MAXREG_COUNT
	.align		4
        /*001c*/ 	.byte	0x03, 0x1b
        /*001e*/ 	.short	0x00ff


	//----- nvinfo : EIATTR_NUM_BARRIERS
	.align		4
        /*0020*/ 	.byte	0x02, 0x4c
        /*0022*/ 	.byte	0x01
	.zero		1


	//----- nvinfo : EIATTR_MERCURY_ISA_VERSION
	.align		4
        /*0024*/ 	.byte	0x03, 0x5f
        /*0026*/ 	.short	0x0101


	//----- nvinfo : EIATTR_VRC_CTA_INIT_COUNT
	.align		4
        /*0028*/ 	.byte	0x02, 0x4a
	.zero		1
	.zero		1


	//----- nvinfo : EIATTR_EXIT_INSTR_OFFSETS
	.align		4
        /*002c*/ 	.byte	0x04, 0x1c
        /*002e*/ 	.short	(.L_11 - .L_10)


	//   ....[0]....
.L_10:
        /*0030*/ 	.word	0x00000200


	//----- nvinfo : EIATTR_CBANK_PARAM_SIZE
	.align		4
.L_11:
        /*0034*/ 	.byte	0x03, 0x19
        /*0036*/ 	.short	0x0008


	//----- nvinfo : EIATTR_PARAM_CBANK
	.align		4
        /*0038*/ 	.byte	0x04, 0x0a
        /*003a*/ 	.short	(.L_13 - .L_12)
	.align		4
.L_12:
        /*003c*/ 	.word	index@(.nv.constant0.red_shared)
        /*0040*/ 	.short	0x0380
        /*0042*/ 	.short	0x0008


	//----- nvinfo : EIATTR_SW_WAR
	.align		4
.L_13:
        /*0044*/ 	.byte	0x04, 0x36
        /*0046*/ 	.short	(.L_15 - .L_14)
.L_14:
        /*0048*/ 	.word	0x00000008
.L_15:


//--------------------- .nv.callgraph             --------------------------
	.section	.nv.callgraph,"",@"SHT_CUDA_CALLGRAPH"
	.align	4
	.sectionentsize	8
	.align		4
        /*0000*/ 	.word	0x00000000
	.align		4
        /*0004*/ 	.word	0xffffffff
	.align		4
        /*0008*/ 	.word	0x00000000
	.align		4
        /*000c*/ 	.word	0xfffffffe
	.align		4
        /*0010*/ 	.word	0x00000000
	.align		4
        /*0014*/ 	.word	0xfffffffd
	.align		4
        /*0018*/ 	.word	0x00000000
	.align		4
        /*001c*/ 	.word	0xfffffffc


//--------------------- .text.red_shared          --------------------------
	.section	.text.red_shared,"ax",@progbits
	.align	128
        .global         red_shared
        .type           red_shared,@function
        .size           red_shared,(.L_x_1 - red_shared)
        .other          red_shared,@"STO_CUDA_ENTRY STV_DEFAULT"
red_shared:
.text.red_shared:
[----:B------:R-:W-:Y:S01]  /*0000*/  LDC R1, c[0x0][0x37c] ;  /* 0x0000df00ff017b82 */ /* 0x000fe20000000800 */
[----:B------:R-:W0:Y:S01]  /*0010*/  I2F.U32.RP R0, 0x2 ;  /* 0x0000000200007906 */ /* 0x000e220000209000 */
[----:B------:R-:W1:Y:S06]  /*0020*/  S2R R6, SR_TID.X ;  /* 0x0000000000067919 */ /* 0x000e6c0000002100 */
[----:B------:R-:W2:Y:S01]  /*0030*/  S2UR UR5, SR_CgaCtaId ;  /* 0x00000000000579c3 */ /* 0x000ea20000008800 */
[----:B------:R-:W-:Y:S01]  /*0040*/  UMOV UR4, 0x400 ;  /* 0x0000040000047882 */ /* 0x000fe20000000000 */
[----:B------:R-:W3:Y:S01]  /*0050*/  LDCU.64 UR6, c[0x0][0x358] ;  /* 0x00006b00ff0677ac */ /* 0x000ee20008000a00 */
[----:B0-----:R-:W0:Y:S01]  /*0060*/  MUFU.RCP R0, R0 ;  /* 0x0000000000007308 */ /* 0x001e220000001000 */
[----:B--2---:R-:W-:Y:S01]  /*0070*/  ULEA UR4, UR5, UR4, 0x18 ;  /* 0x0000000405047291 */ /* 0x004fe2000f8ec0ff */
[----:B0-----:R-:W-:-:S05]  /*0080*/  IADD3 R2, PT, PT, R0, 0xffffffe, RZ ;  /* 0x0ffffffe00027810 */ /* 0x001fca0007ffe0ff */
[----:B-1----:R-:W-:Y:S01]  /*0090*/  LEA R0, R6, UR4, 0x2 ;  /* 0x0000000406007c11 */ /* 0x002fe2000f8e10ff */
[----:B------:R0:W1:Y:S02]  /*00a0*/  F2I.FTZ.U32.TRUNC.NTZ R3, R2 ;  /* 0x0000000200037305 */ /* 0x000064000021f000 */
[----:B0-----:R-:W-:Y:S01]  /*00b0*/  IMAD.MOV.U32 R2, RZ, RZ, RZ ;  /* 0x000000ffff027224 */ /* 0x001fe200078e00ff */
[----:B-1----:R-:W-:-:S05]  /*00c0*/  LEA R5, -R3, RZ, 0x1 ;  /* 0x000000ff03057211 */ /* 0x002fca00078e09ff */
[----:B------:R-:W-:Y:S01]  /*00d0*/  IMAD.HI.U32 R3, R3, R5, R2 ;  /* 0x0000000503037227 */ /* 0x000fe200078e0002 */
[----:B------:R-:W-:-:S05]  /*00e0*/  IADD3 R5, PT, PT, R6, 0x1, RZ ;  /* 0x0000000106057810 */ /* 0x000fca0007ffe0ff */
[----:B------:R-:W-:Y:S01]  /*00f0*/  IMAD.HI.U32 R3, R3, R6, RZ ;  /* 0x0000000603037227 */ /* 0x000fe200078e00ff */
[----:B------:R-:W-:Y:S03]  /*0100*/  STS [R0], R5 ;  /* 0x0000000500007388 */ /* 0x000fe60000000800 */
[----:B------:R-:W-:Y:S01]  /*0110*/  IMAD R3, R3, -0x2, R6 ;  /* 0xfffffffe03037824 */ /* 0x000fe200078e0206 */
[----:B------:R-:W-:Y:S04]  /*0120*/  BAR.SYNC.DEFER_BLOCKING 0x0 ;  /* 0x0000000000007b1d */ /* 0x000fe80000010000 */
[----:B------:R-:W-:-:S13]  /*0130*/  ISETP.GE.U32.AND P0, PT, R3, 0x2, PT ;  /* 0x000000020300780c */ /* 0x000fda0003f06070 */
[----:B------:R-:W-:-:S04]  /*0140*/  @P0 IADD3 R3, PT, PT, R3, -0x2, RZ ;  /* 0xfffffffe03030810 */ /* 0x000fc80007ffe0ff */
[----:B------:R-:W-:-:S13]  /*0150*/  ISETP.GE.U32.AND P0, PT, R3, 0x2, PT ;  /* 0x000000020300780c */ /* 0x000fda0003f06070 */
[----:B------:R-:W-:-:S05]  /*0160*/  @P0 VIADD R3, R3, 0xfffffffe ;  /* 0xfffffffe03030836 */ /* 0x000fca0000000000 */
[----:B------:R-:W-:Y:S01]  /*0170*/  LEA R4, R3, UR4, 0x2 ;  /* 0x0000000403047c11 */ /* 0x000fe2000f8e10ff */
[----:B------:R-:W-:Y:S01]  /*0180*/  UMOV UR4, URZ ;  /* 0x000000ff00047c82 */ /* 0x000fe20008000000 */
[----:B------:R-:W0:Y:S03]  /*0190*/  LDC.64 R2, c[0x0][0x380] ;  /* 0x0000e000ff027b82 */ /* 0x000e260000000a00 */
[----:B------:R-:W-:Y:S05]  /*01a0*/  ATOMS.ADD RZ, [R4], R5 ;  /* 0x0000000504ff738c */ /* 0x000fea0000000000 */
[----:B------:R-:W-:Y:S01]  /*01b0*/  BAR.SYNC.DEFER_BLOCKING 0x0 ;  /* 0x0000000000007b1d */ /* 0x000fe20000010000 */
[----:B0-----:R-:W-:-:S04]  /*01c0*/  IMAD.WIDE.U32 R2, R6, 0x4, R2 ;  /* 0x0000000406027825 */ /* 0x001fc800078e0002 */
[----:B------:R-:W-:Y:S01]  /*01d0*/  VIADD R3, R3, UR4 ;  /* 0x0000000403037c36 */ /* 0x000fe20008000000 */
[----:B------:R-:W3:Y:S04]  /*01e0*/  LDS R7, [R0] ;  /* 0x0000000000077984 */ /* 0x000ee80000000800 */
[----:B---3--:R-:W-:Y:S01]  /*01f0*/  ST.E desc[UR6][R2.64], R7 ;  /* 0x0000000702007985 */ /* 0x008fe2000c101906 */
[----:B------:R-:W-:Y:S05]  /*0200*/  EXIT ;  /* 0x000000000000794d */ /* 0x000fea0003800000 */
.L_x_0:
[----:B------:R-:W-:-:S00]  /*0210*/  BRA `(.L_x_0) ;  /* 0xfffffffc00fc7947 */ /* 0x000fc0000383ffff */
[----:B------:R-:W-:-:S00]  /*0220*/  NOP ;  /* 0x0000000000007918 */ /* 0x000fc00000000000 */
        /* <DEDUP_REMOVED lines=13> */
.L_x_1:


//--------------------- .nv.shared.red_shared     --------------------------
	.section	.nv.shared.red_shared,"aw",@nobits
	.sectionflags	@""
	.align	4
.nv.shared.red_shared:
	.zero		1280


//--------------------- .nv.shared.reserved.0     --------------------------
	.section	.nv.shared.reserved.0,"aw",@nobits
	.weak		__nv_reservedSMEM_offset_0_alias
	.size		__nv_reservedSMEM_offset_0_alias, 0, 64
	.other		__nv_reservedSMEM_offset_0_alias,@"STO_CUDA_RESERVED_SHARED STV_DEFAULT"
__nv_reservedSMEM_offset_0_alias:
	.zero		0
	.zero		64


//--------------------- .nv.constant0.red_shared  --------------------------
	.section	.nv.constant0.red_shared,"a",@progbits
	.sectionflags	@""
	.align	4
.nv.constant0.red_shared:
	.zero		904


//--------------------- SYMBOLS --------------------------

	.type		.nv.reservedSmem.offset0,@object
	.size		.nv.reservedSmem.offset0,0x4
	.type		.nv.reservedSmem.cap,@object
	.size		.nv.reservedSmem.cap,0x4
